	.headerflags	@"EF_CUDA_TEXMODE_UNIFIED EF_CUDA_64BIT_ADDRESS EF_CUDA_ACCELERATORS EF_CUDA_SM90 EF_CUDA_VIRTUAL_SM(EF_CUDA_SM90)"
	.elftype	@"ET_EXEC"


//--------------------- .nv.info                  --------------------------
	.section	.nv.info,"",@"SHT_CUDA_INFO"
	.align	4


	//----- nvinfo : EIATTR_REGCOUNT
	.align		4
        /*0000*/ 	.byte	0x04, 0x2f
        /*0002*/ 	.short	(.L_1 - .L_0)
	.align		4
.L_0:
        /*0004*/ 	.word	index@(triton_poi_fused_add_convolution_leaky_relu_mul_sigmoid_20)
        /*0008*/ 	.word	0x00000012


	//----- nvinfo : EIATTR_MIN_STACK_SIZE
	.align		4
.L_1:
        /*000c*/ 	.byte	0x04, 0x12
        /*000e*/ 	.short	(.L_3 - .L_2)
	.align		4
.L_2:
        /*0010*/ 	.word	index@(triton_poi_fused_add_convolution_leaky_relu_mul_sigmoid_20)
        /*0014*/ 	.word	0x00000000


	//----- nvinfo : EIATTR_FRAME_SIZE
	.align		4
.L_3:
        /*0018*/ 	.byte	0x04, 0x11
        /*001a*/ 	.short	(.L_5 - .L_4)
	.align		4
.L_4:
        /*001c*/ 	.word	index@(triton_poi_fused_add_convolution_leaky_relu_mul_sigmoid_20)
        /*0020*/ 	.word	0x00000000


	//----- nvinfo : EIATTR_MIN_STACK_SIZE
	.align		4
.L_5:
        /*0024*/ 	.byte	0x04, 0x12
        /*0026*/ 	.short	(.L_7 - .L_6)
	.align		4
.L_6:
        /*0028*/ 	.word	index@(triton_poi_fused_add_convolution_leaky_relu_mul_sigmoid_20)
        /*002c*/ 	.word	0x00000000
.L_7:


//--------------------- .nv.info.triton_poi_fused_add_convolution_leaky_relu_mul_sigmoid_20 --------------------------
	.section	.nv.info.triton_poi_fused_add_convolution_leaky_relu_mul_sigmoid_20,"",@"SHT_CUDA_INFO"
	.sectionflags	@""
	.align	4


	//----- nvinfo : EIATTR_CUDA_API_VERSION
	.align		4
        /*0000*/ 	.byte	0x04, 0x37
        /*0002*/ 	.short	(.L_9 - .L_8)
.L_8:
        /*0004*/ 	.word	0x0000007c


	//----- nvinfo : EIATTR_KPARAM_INFO
	.align		4
.L_9:
        /*0008*/ 	.byte	0x04, 0x17
        /*000a*/ 	.short	(.L_11 - .L_10)
.L_10:
        /*000c*/ 	.word	0x00000000
        /*0010*/ 	.short	0x0005
        /*0012*/ 	.short	0x0028
        /*0014*/ 	.byte	0x00, 0xf0, 0x11, 0x00


	//----- nvinfo : EIATTR_KPARAM_INFO
	.align		4
.L_11:
        /*0018*/ 	.byte	0x04, 0x17
        /*001a*/ 	.short	(.L_13 - .L_12)
.L_12:
        /*001c*/ 	.word	0x00000000
        /*0020*/ 	.short	0x0004
        /*0022*/ 	.short	0x0020
        /*0024*/ 	.byte	0x00, 0xf4, 0x21, 0x00


	//----- nvinfo : EIATTR_KPARAM_INFO
	.align		4
.L_13:
        /*0028*/ 	.byte	0x04, 0x17
        /*002a*/ 	.short	(.L_15 - .L_14)
.L_14:
        /*002c*/ 	.word	0x00000000
        /*0030*/ 	.short	0x0003
        /*0032*/ 	.short	0x0018
        /*0034*/ 	.byte	0x00, 0xf4, 0x21, 0x00


	//----- nvinfo : EIATTR_KPARAM_INFO
	.align		4
.L_15:
        /*0038*/ 	.byte	0x04, 0x17
        /*003a*/ 	.short	(.L_17 - .L_16)
.L_16:
        /*003c*/ 	.word	0x00000000
        /*0040*/ 	.short	0x0002
        /*0042*/ 	.short	0x0010
        /*0044*/ 	.byte	0x00, 0xf4, 0x21, 0x00


	//----- nvinfo : EIATTR_KPARAM_INFO
	.align		4
.L_17:
        /*0048*/ 	.byte	0x04, 0x17
        /*004a*/ 	.short	(.L_19 - .L_18)
.L_18:
        /*004c*/ 	.word	0x00000000
        /*0050*/ 	.short	0x0001
        /*0052*/ 	.short	0x0008
        /*0054*/ 	.byte	0x00, 0xf4, 0x21, 0x00


	//----- nvinfo : EIATTR_KPARAM_INFO
	.align		4
.L_19:
        /*0058*/ 	.byte	0x04, 0x17
        /*005a*/ 	.short	(.L_21 - .L_20)
.L_20:
        /*005c*/ 	.word	0x00000000
        /*0060*/ 	.short	0x0000
        /*0062*/ 	.short	0x0000
        /*0064*/ 	.byte	0x00, 0xf4, 0x21, 0x00


	//----- nvinfo : EIATTR_SPARSE_MMA_MASK
	.align		4
.L_21:
        /*0068*/ 	.byte	0x03, 0x50
        /*006a*/ 	.short	0x0000


	//----- nvinfo : EIATTR_MAXREG_COUNT
	.align		4
        /*006c*/ 	.byte	0x03, 0x1b
        /*006e*/ 	.short	0x00ff


	//----- nvinfo : EIATTR_EXIT_INSTR_OFFSETS
	.align		4
        /*0070*/ 	.byte	0x04, 0x1c
        /*0072*/ 	.short	(.L_23 - .L_22)


	//   ....[0]....
.L_22:
        /*0074*/ 	.word	0x00000330


	//----- nvinfo : EIATTR_REQNTID
	.align		4
.L_23:
        /*0078*/ 	.byte	0x04, 0x10
        /*007a*/ 	.short	(.L_25 - .L_24)
.L_24:
        /*007c*/ 	.word	0x00000080
        /*0080*/ 	.word	0x00000001
        /*0084*/ 	.word	0x00000001


	//----- nvinfo : EIATTR_CBANK_PARAM_SIZE
	.align		4
.L_25:
        /*0088*/ 	.byte	0x03, 0x19
        /*008a*/ 	.short	0x002c


	//----- nvinfo : EIATTR_PARAM_CBANK
	.align		4
        /*008c*/ 	.byte	0x04, 0x0a
        /*008e*/ 	.short	(.L_27 - .L_26)
	.align		4
.L_26:
        /*0090*/ 	.word	index@(.nv.constant0.triton_poi_fused_add_convolution_leaky_relu_mul_sigmoid_20)
        /*0094*/ 	.short	0x0210
        /*0096*/ 	.short	0x002c


	//----- nvinfo : EIATTR_SW_WAR
	.align		4
.L_27:
        /*0098*/ 	.byte	0x04, 0x36
        /*009a*/ 	.short	(.L_29 - .L_28)
.L_28:
        /*009c*/ 	.word	0x00000008
.L_29:


//--------------------- .nv.callgraph             --------------------------
	.section	.nv.callgraph,"",@"SHT_CUDA_CALLGRAPH"
	.align	4
	.sectionentsize	8
	.align		4
        /*0000*/ 	.word	0x00000000
	.align		4
        /*0004*/ 	.word	0xffffffff
	.align		4
        /*0008*/ 	.word	0x00000000
	.align		4
        /*000c*/ 	.word	0xfffffffe
	.align		4
        /*0010*/ 	.word	0x00000000
	.align		4
        /*0014*/ 	.word	0xfffffffd
	.align		4
        /*0018*/ 	.word	0x00000000
	.align		4
        /*001c*/ 	.word	0xfffffffc


//--------------------- .text.triton_poi_fused_add_convolution_leaky_relu_mul_sigmoid_20 --------------------------
	.section	.text.triton_poi_fused_add_convolution_leaky_relu_mul_sigmoid_20,"ax",@progbits
	.align	128
        .global         triton_poi_fused_add_convolution_leaky_relu_mul_sigmoid_20
        .type           triton_poi_fused_add_convolution_leaky_relu_mul_sigmoid_20,@function
        .size           triton_poi_fused_add_convolution_leaky_relu_mul_sigmoid_20,(.L_x_1 - triton_poi_fused_add_convolution_leaky_relu_mul_sigmoid_20)
        .other          triton_poi_fused_add_convolution_leaky_relu_mul_sigmoid_20,@"STO_CUDA_ENTRY STV_DEFAULT"
triton_poi_fused_add_convolution_leaky_relu_mul_sigmoid_20:
.text.triton_poi_fused_add_convolution_leaky_relu_mul_sigmoid_20:
[----:B------:R-:W-:Y:S01]  /*0000*/  LDC R1, c[0x0][0x28] ;  /* 0x00000a00ff017b82 */ /* 0x000fe20000000800 */
[----:B------:R-:W1:Y:S07]  /*0010*/  S2R R7, SR_TID.X ;  /* 0x0000000000077919 */ /* 0x000e6e0000002100 */
[----:B------:R-:W2:Y:S01]  /*0020*/  LDC.64 R4, c[0x0][0x228] ;  /* 0x00008a00ff047b82 */ /* 0x000ea20000000a00 */
[----:B------:R-:W-:Y:S01]  /*0030*/  ULDC.64 UR4, c[0x0][0x208] ;  /* 0x0000820000047ab9 */ /* 0x000fe20000000a00 */
[----:B------:R-:W3:Y:S06]  /*0040*/  S2R R2, SR_CTAID.X ;  /* 0x0000000000027919 */ /* 0x000eec0000002500 */
[----:B------:R-:W4:Y:S08]  /*0050*/  LDC.64 R8, c[0x0][0x220] ;  /* 0x00008800ff087b82 */ /* 0x000f300000000a00 */
[----:B------:R-:W5:Y:S08]  /*0060*/  LDC.64 R10, c[0x0][0x210] ;  /* 0x00008400ff0a7b82 */ /* 0x000f700000000a00 */
[----:B------:R-:W4:Y:S01]  /*0070*/  LDC.64 R12, c[0x0][0x230] ;  /* 0x00008c00ff0c7b82 */ /* 0x000f220000000a00 */
[----:B-1----:R-:W-:-:S04]  /*0080*/  LOP3.LUT R7, R7, 0x7f, RZ, 0xc0, !PT ;  /* 0x0000007f07077812 */ /* 0x002fc800078ec0ff */
[----:B---3--:R-:W-:-:S05]  /*0090*/  LEA R7, R2, R7, 0x7 ;  /* 0x0000000702077211 */ /* 0x008fca00078e38ff */
[----:B--2---:R-:W-:-:S05]  /*00a0*/  IMAD.WIDE R4, R7, 0x4, R4 ;  /* 0x0000000407047825 */ /* 0x004fca00078e0204 */
[----:B------:R1:W2:Y:S01]  /*00b0*/  LDG.E R0, desc[UR4][R4.64] ;  /* 0x0000000404007981 */ /* 0x0002a2000c1e1900 */
[----:B------:R-:W-:-:S04]  /*00c0*/  SHF.R.S32.HI R2, RZ, 0x18, R2 ;  /* 0x00000018ff027819 */ /* 0x000fc80000011402 */
[----:B------:R-:W-:-:S04]  /*00d0*/  SGXT R2, R2, 0x1 ;  /* 0x000000010202781a */ /* 0x000fc80000000200 */
[----:B------:R-:W-:-:S04]  /*00e0*/  LEA.HI R2, R2, R7, RZ, 0x4 ;  /* 0x0000000702027211 */ /* 0x000fc800078f20ff */
[--C-:B------:R-:W-:Y:S02]  /*00f0*/  SHF.R.S32.HI R6, RZ, 0x4, R2.reuse ;  /* 0x00000004ff067819 */ /* 0x100fe40000011402 */
[----:B------:R-:W-:-:S04]  /*0100*/  SHF.R.S32.HI R3, RZ, 0x1f, R2 ;  /* 0x0000001fff037819 */ /* 0x000fc80000011402 */
[----:B------:R-:W-:Y:S02]  /*0110*/  LEA.HI R14, R3, R6, RZ, 0x6 ;  /* 0x00000006030e7211 */ /* 0x000fe400078f30ff */
[----:B------:R-:W3:Y:S02]  /*0120*/  LDC.64 R2, c[0x0][0x218] ;  /* 0x00008600ff027b82 */ /* 0x000ee40000000a00 */
[----:B-1----:R-:W-:-:S04]  /*0130*/  LOP3.LUT R5, R14, 0xffffffc0, RZ, 0xc0, !PT ;  /* 0xffffffc00e057812 */ /* 0x002fc800078ec0ff */
[----:B------:R-:W-:Y:S01]  /*0140*/  IADD3 R15, R6, -R5, RZ ;  /* 0x80000005060f7210 */ /* 0x000fe20007ffe0ff */
[----:B-----5:R-:W-:-:S04]  /*0150*/  IMAD.WIDE R4, R7, 0x4, R10 ;  /* 0x0000000407047825 */ /* 0x020fc800078e020a */
[C---:B----4-:R-:W-:Y:S01]  /*0160*/  IMAD.WIDE R8, R15.reuse, 0x4, R8 ;  /* 0x000000040f087825 */ /* 0x050fe200078e0208 */
[----:B------:R-:W4:Y:S05]  /*0170*/  LDG.E R6, desc[UR4][R4.64] ;  /* 0x0000000404067981 */ /* 0x000f2a000c1e1900 */
[----:B------:R1:W4:Y:S01]  /*0180*/  LDG.E.EL R9, desc[UR4][R8.64] ;  /* 0x0000000408097981 */ /* 0x000322000c2e1900 */
[----:B0-----:R-:W-:-:S04]  /*0190*/  IMAD.WIDE R10, R15, 0x4, R12 ;  /* 0x000000040f0a7825 */ /* 0x001fc800078e020c */
[----:B---3--:R-:W-:Y:S02]  /*01a0*/  IMAD.WIDE R2, R7, 0x4, R2 ;  /* 0x0000000407027825 */ /* 0x008fe400078e0202 */
[----:B------:R4:W3:Y:S04]  /*01b0*/  LDG.E.EL R10, desc[UR4][R10.64] ;  /* 0x000000040a0a7981 */ /* 0x0008e8000c2e1900 */
[----:B------:R-:W3:Y:S01]  /*01c0*/  LDG.E R7, desc[UR4][R2.64] ;  /* 0x0000000402077981 */ /* 0x000ee2000c1e1900 */
[----:B------:R-:W-:Y:S01]  /*01d0*/  HFMA2.MMA R13, -RZ, RZ, 1.625, 0 ;  /* 0x3e800000ff0d7435 */ /* 0x000fe200000001ff */
[----:B--2---:R-:W-:-:S04]  /*01e0*/  FADD R0, RZ, -R0 ;  /* 0x80000000ff007221 */ /* 0x004fc80000000000 */
[----:B------:R-:W-:-:S05]  /*01f0*/  FMUL R12, R0, 1.4426950216293334961 ;  /* 0x3fb8aa3b000c7820 */ /* 0x000fca0000400000 */
[----:B------:R-:W-:-:S13]  /*0200*/  FSETP.GEU.AND P0, PT, R12, -126, PT ;  /* 0xc2fc00000c00780b */ /* 0x000fda0003f0e000 */
[----:B------:R-:W-:-:S04]  /*0210*/  @!P0 FMUL R12, R12, 0.5 ;  /* 0x3f0000000c0c8820 */ /* 0x000fc80000400000 */
[----:B------:R-:W0:Y:S02]  /*0220*/  MUFU.EX2 R0, R12 ;  /* 0x0000000c00007308 */ /* 0x000e240000000800 */
[----:B0-----:R-:W-:-:S04]  /*0230*/  @!P0 FMUL R0, R0, R0 ;  /* 0x0000000000008220 */ /* 0x001fc80000400000 */
[----:B-1----:R-:W-:-:S05]  /*0240*/  FADD R8, R0, 1 ;  /* 0x3f80000000087421 */ /* 0x002fca0000000000 */
[----:B------:R-:W-:Y:S01]  /*0250*/  FSETP.GT.AND P1, PT, R8, 8.50705917302346158658e+37, PT ;  /* 0x7e8000000800780b */ /* 0x000fe20003f24000 */
[----:B----4-:R-:W-:-:S12]  /*0260*/  FADD R11, R6, R9 ;  /* 0x00000009060b7221 */ /* 0x010fd80000000000 */
[----:B------:R-:W-:-:S06]  /*0270*/  @P1 FMUL R8, R8, 0.25 ;  /* 0x3e80000008081820 */ /* 0x000fcc0000400000 */
[----:B------:R-:W0:Y:S01]  /*0280*/  MUFU.RCP R8, R8 ;  /* 0x0000000800087308 */ /* 0x000e220000001000 */
[----:B------:R-:W-:Y:S01]  /*0290*/  FSETP.GT.AND P0, PT, R6, -R9, PT ;  /* 0x800000090600720b */ /* 0x000fe20003f04000 */
[----:B------:R-:W-:Y:S01]  /*02a0*/  FMUL R0, R11, 0.10000000149011611938 ;  /* 0x3dcccccd0b007820 */ /* 0x000fe20000400000 */
[----:B------:R-:W-:-:S04]  /*02b0*/  FSEL R9, R13, 1, P1 ;  /* 0x3f8000000d097808 */ /* 0x000fc80000800000 */
[----:B------:R-:W-:Y:S01]  /*02c0*/  FSEL R0, R11, R0, P0 ;  /* 0x000000000b007208 */ /* 0x000fe20000000000 */
[----:B---3--:R-:W-:Y:S01]  /*02d0*/  FADD R7, R7, R10 ;  /* 0x0000000a07077221 */ /* 0x008fe20000000000 */
[----:B0-----:R-:W-:-:S04]  /*02e0*/  FMUL R9, R8, R9 ;  /* 0x0000000908097220 */ /* 0x001fc80000400000 */
[----:B------:R-:W-:-:S04]  /*02f0*/  FMUL R0, R0, R9 ;  /* 0x0000000900007220 */ /* 0x000fc80000400000 */
[----:B------:R-:W-:Y:S01]  /*0300*/  FFMA R7, R0, 2, R7 ;  /* 0x4000000000077823 */ /* 0x000fe20000000007 */
[----:B------:R-:W-:Y:S04]  /*0310*/  STG.E desc[UR4][R4.64], R11 ;  /* 0x0000000b04007986 */ /* 0x000fe8000c101904 */
[----:B------:R-:W-:Y:S01]  /*0320*/  STG.E desc[UR4][R2.64], R7 ;  /* 0x0000000702007986 */ /* 0x000fe2000c101904 */
[----:B------:R-:W-:Y:S05]  /*0330*/  EXIT ;  /* 0x000000000000794d */ /* 0x000fea0003800000 */
.L_x_0:
[----:B------:R-:W-:-:S00]  /*0340*/  BRA `(.L_x_0) ;  /* 0xfffffffc00fc7947 */ /* 0x000fc0000383ffff */
[----:B------:R-:W-:-:S00]  /*0350*/  NOP ;  /* 0x0000000000007918 */ /* 0x000fc00000000000 */
        /* <DEDUP_REMOVED lines=10> */
.L_x_1:


//--------------------- .nv.constant0.triton_poi_fused_add_convolution_leaky_relu_mul_sigmoid_20 --------------------------
	.section	.nv.constant0.triton_poi_fused_add_convolution_leaky_relu_mul_sigmoid_20,"a",@progbits
	.sectionflags	@""
	.align	4
.nv.constant0.triton_poi_fused_add_convolution_leaky_relu_mul_sigmoid_20:
	.zero		572
